//
// Generated by NVIDIA NVVM Compiler
//
// Compiler Build ID: CL-36424714
// Cuda compilation tools, release 13.0, V13.0.88
// Based on NVVM 20.0.0
//

.version 9.0
.target sm_100
.address_size 64

	// .globl	_Z14doubleElementsPii

.visible .entry _Z14doubleElementsPii(
	.param .u64 .ptr .align 1 _Z14doubleElementsPii_param_0,
	.param .u32 _Z14doubleElementsPii_param_1
)
{
	.reg .pred 	%p<7>;
	.reg .b32 	%r<40>;
	.reg .b64 	%rd<11>;

	ld.param.u64 	%rd2, [_Z14doubleElementsPii_param_0];
	cvta.to.global.u64 	%rd1, %rd2;
	mov.u32 	%r12, %ctaid.x;
	mov.u32 	%r13, %ntid.x;
	mov.u32 	%r14, %tid.x;
	mad.lo.s32 	%r38, %r12, %r13, %r14;
	mov.u32 	%r15, %nctaid.x;
	mul.lo.s32 	%r2, %r15, %r13;
	setp.gt.s32 	%p1, %r38, 9999;
	@%p1 bra 	$L__BB0_7;
	add.s32 	%r16, %r38, %r2;
	max.s32 	%r17, %r16, 10000;
	setp.lt.s32 	%p2, %r16, 10000;
	selp.u32 	%r18, 1, 0, %p2;
	add.s32 	%r19, %r16, %r18;
	sub.s32 	%r20, %r17, %r19;
	div.u32 	%r21, %r20, %r2;
	add.s32 	%r3, %r21, %r18;
	and.b32  	%r22, %r3, 3;
	setp.eq.s32 	%p3, %r22, 3;
	@%p3 bra 	$L__BB0_4;
	add.s32 	%r23, %r3, 1;
	and.b32  	%r24, %r23, 3;
	neg.s32 	%r36, %r24;
$L__BB0_3:
	.pragma "nounroll";
	mul.wide.s32 	%rd3, %r38, 4;
	add.s64 	%rd4, %rd1, %rd3;
	ld.global.u32 	%r25, [%rd4];
	shl.b32 	%r26, %r25, 1;
	st.global.u32 	[%rd4], %r26;
	add.s32 	%r38, %r38, %r2;
	add.s32 	%r36, %r36, 1;
	setp.ne.s32 	%p4, %r36, 0;
	@%p4 bra 	$L__BB0_3;
$L__BB0_4:
	setp.lt.u32 	%p5, %r3, 3;
	@%p5 bra 	$L__BB0_7;
	mul.wide.s32 	%rd7, %r2, 4;
	shl.b32 	%r35, %r2, 2;
$L__BB0_6:
	mul.wide.s32 	%rd5, %r38, 4;
	add.s64 	%rd6, %rd1, %rd5;
	ld.global.u32 	%r27, [%rd6];
	shl.b32 	%r28, %r27, 1;
	st.global.u32 	[%rd6], %r28;
	add.s64 	%rd8, %rd6, %rd7;
	ld.global.u32 	%r29, [%rd8];
	shl.b32 	%r30, %r29, 1;
	st.global.u32 	[%rd8], %r30;
	add.s64 	%rd9, %rd8, %rd7;
	ld.global.u32 	%r31, [%rd9];
	shl.b32 	%r32, %r31, 1;
	st.global.u32 	[%rd9], %r32;
	add.s64 	%rd10, %rd9, %rd7;
	ld.global.u32 	%r33, [%rd10];
	shl.b32 	%r34, %r33, 1;
	st.global.u32 	[%rd10], %r34;
	add.s32 	%r38, %r35, %r38;
	setp.lt.s32 	%p6, %r38, 10000;
	@%p6 bra 	$L__BB0_6;
$L__BB0_7:
	ret;

}


// ===== COMPILED SASS (sm_100) =====

	.target	sm_100

	.elftype	@"ET_EXEC"


//--------------------- .note.nv.tkinfo           --------------------------
	.section	.note.nv.tkinfo,"",@"SHT_NOTE"
	.sectionflags	@"SHF_NOTE_NV_TKINFO"
	.tkinfo
        /*0018*/ 	.word	0x00000002
        /*0030*/ 	.string	""
        /*0030*/ 	.string	"ptxas"
        /*0030*/ 	.string	"Cuda compilation tools, release 13.0, V13.0.88"
        /*0030*/ 	.string	"Build cuda_13.0.r13.0/compiler.36424714_0"
        /*0030*/ 	.string	"-arch sm_100 -m 64 "



//--------------------- .note.nv.cuinfo           --------------------------
	.section	.note.nv.cuinfo,"",@"SHT_NOTE"
	.sectionflags	@"SHF_NOTE_NV_CUINFO"
        /*0018*/ 	.short	0x0002
        /*001a*/ 	.short	0x0064
        /*001c*/ 	.short	0x0082
	.zero		2


//--------------------- .nv.info                  --------------------------
	.section	.nv.info,"",@"SHT_CUDA_INFO"
	.align	4


	//----- nvinfo : EIATTR_REGCOUNT
	.align		4
        /*0000*/ 	.byte	0x04, 0x2f
        /*0002*/ 	.short	(.L_1 - .L_0)
	.align		4
.L_0:
        /*0004*/ 	.word	index@(_Z14doubleElementsPii)
        /*0008*/ 	.word	0x00000018


	//----- nvinfo : EIATTR_FRAME_SIZE
	.align		4
.L_1:
        /*000c*/ 	.byte	0x04, 0x11
        /*000e*/ 	.short	(.L_3 - .L_2)
	.align		4
.L_2:
        /*0010*/ 	.word	index@(_Z14doubleElementsPii)
        /*0014*/ 	.word	0x00000000


	//----- nvinfo : EIATTR_MIN_STACK_SIZE
	.align		4
.L_3:
        /*0018*/ 	.byte	0x04, 0x12
        /*001a*/ 	.short	(.L_5 - .L_4)
	.align		4
.L_4:
        /*001c*/ 	.word	index@(_Z14doubleElementsPii)
        /*0020*/ 	.word	0x00000000
.L_5:


//--------------------- .nv.compat                --------------------------
	.section	.nv.compat,"",@"SHT_CUDA_COMPAT_INFO"
	.align	4
        /*0000*/ 	.byte	0x02, 0x09, 0x00, 0x00, 0x02, 0x02, 0x01, 0x00, 0x02, 0x05, 0x05, 0x00, 0x03, 0x07, 0x01, 0x01
        /*0010*/ 	.byte	0x02, 0x03, 0x00, 0x00, 0x02, 0x06, 0x01, 0x00, 0x04, 0x0b, 0x08, 0x00, 0x09, 0x00, 0x00, 0x00
        /*0020*/ 	.byte	0x00, 0x00, 0x00, 0x00


//--------------------- .nv.info._Z14doubleElementsPii --------------------------
	.section	.nv.info._Z14doubleElementsPii,"",@"SHT_CUDA_INFO"
	.sectionflags	@""
	.align	4


	//----- nvinfo : EIATTR_CUDA_API_VERSION
	.align		4
        /*0000*/ 	.byte	0x04, 0x37
        /*0002*/ 	.short	(.L_7 - .L_6)
.L_6:
        /*0004*/ 	.word	0x00000082


	//----- nvinfo : EIATTR_KPARAM_INFO
	.align		4
.L_7:
        /*0008*/ 	.byte	0x04, 0x17
        /*000a*/ 	.short	(.L_9 - .L_8)
.L_8:
        /*000c*/ 	.word	0x00000000
        /*0010*/ 	.short	0x0001
        /*0012*/ 	.short	0x0008
        /*0014*/ 	.byte	0x00, 0xf0, 0x11, 0x00


	//----- nvinfo : EIATTR_KPARAM_INFO
	.align		4
.L_9:
        /*0018*/ 	.byte	0x04, 0x17
        /*001a*/ 	.short	(.L_11 - .L_10)
.L_10:
        /*001c*/ 	.word	0x00000000
        /*0020*/ 	.short	0x0000
        /*0022*/ 	.short	0x0000
        /*0024*/ 	.byte	0x00, 0xf5, 0x21, 0x00


	//----- nvinfo : EIATTR_SPARSE_MMA_MASK
	.align		4
.L_11:
        /*0028*/ 	.byte	0x03, 0x50
        /*002a*/ 	.short	0x0000


	//----- nvinfo : EIATTR_MAXREG_COUNT
	.align		4
        /*002c*/ 	.byte	0x03, 0x1b
        /*002e*/ 	.short	0x00ff


	//----- nvinfo : EIATTR_MERCURY_ISA_VERSION
	.align		4
        /*0030*/ 	.byte	0x03, 0x5f
        /*0032*/ 	.short	0x0101


	//----- nvinfo : EIATTR_VRC_CTA_INIT_COUNT
	.align		4
        /*0034*/ 	.byte	0x02, 0x4a
	.zero		1
	.zero		1


	//----- nvinfo : EIATTR_EXIT_INSTR_OFFSETS
	.align		4
        /*0038*/ 	.byte	0x04, 0x1c
        /*003a*/ 	.short	(.L_13 - .L_12)


	//   ....[0]....
.L_12:
        /*003c*/ 	.word	0x00000080


	//   ....[1]....
        /*0040*/ 	.word	0x00000350


	//   ....[2]....
        /*0044*/ 	.word	0x00000490


	//----- nvinfo : EIATTR_CRS_STACK_SIZE
	.align		4
.L_13:
        /*0048*/ 	.byte	0x04, 0x1e
        /*004a*/ 	.short	(.L_15 - .L_14)
.L_14:
        /*004c*/ 	.word	0x00000000


	//----- nvinfo : EIATTR_CBANK_PARAM_SIZE
	.align		4
.L_15:
        /*0050*/ 	.byte	0x03, 0x19
        /*0052*/ 	.short	0x000c


	//----- nvinfo : EIATTR_PARAM_CBANK
	.align		4
        /*0054*/ 	.byte	0x04, 0x0a
        /*0056*/ 	.short	(.L_17 - .L_16)
	.align		4
.L_16:
        /*0058*/ 	.word	index@(.nv.constant0._Z14doubleElementsPii)
        /*005c*/ 	.short	0x0380
        /*005e*/ 	.short	0x000c


	//----- nvinfo : EIATTR_SW_WAR
	.align		4
.L_17:
        /*0060*/ 	.byte	0x04, 0x36
        /*0062*/ 	.short	(.L_19 - .L_18)
.L_18:
        /*0064*/ 	.word	0x00000008
.L_19:


//--------------------- .nv.callgraph             --------------------------
	.section	.nv.callgraph,"",@"SHT_CUDA_CALLGRAPH"
	.align	4
	.sectionentsize	8
	.align		4
        /*0000*/ 	.word	0x00000000
	.align		4
        /*0004*/ 	.word	0xffffffff
	.align		4
        /*0008*/ 	.word	0x00000000
	.align		4
        /*000c*/ 	.word	0xfffffffe
	.align		4
        /*0010*/ 	.word	0x00000000
	.align		4
        /*0014*/ 	.word	0xfffffffd
	.align		4
        /*0018*/ 	.word	0x00000000
	.align		4
        /*001c*/ 	.word	0xfffffffc


//--------------------- .text._Z14doubleElementsPii --------------------------
	.section	.text._Z14doubleElementsPii,"ax",@progbits
	.align	128
        .global         _Z14doubleElementsPii
        .type           _Z14doubleElementsPii,@function
        .size           _Z14doubleElementsPii,(.L_x_5 - _Z14doubleElementsPii)
        .other          _Z14doubleElementsPii,@"STO_CUDA_ENTRY STV_DEFAULT"
_Z14doubleElementsPii:
.text._Z14doubleElementsPii:
[----:B------:R-:W-:Y:S01]  /*0000*/  LDC R1, c[0x0][0x37c] ;  /* 0x0000df00ff017b82 */ /* 0x000fe20000000800 */
[----:B------:R-:W0:Y:S07]  /*0010*/  S2R R5, SR_TID.X ;  /* 0x0000000000057919 */ /* 0x000e2e0000002100 */
[----:B------:R-:W0:Y:S08]  /*0020*/  S2UR UR4, SR_CTAID.X ;  /* 0x00000000000479c3 */ /* 0x000e300000002500 */
[----:B------:R-:W0:Y:S01]  /*0030*/  LDC R0, c[0x0][0x360] ;  /* 0x0000d800ff007b82 */ /* 0x000e220000000800 */
[----:B------:R-:W1:Y:S01]  /*0040*/  LDCU UR5, c[0x0][0x370] ;  /* 0x00006e00ff0577ac */ /* 0x000e620008000800 */
[----:B0-----:R-:W-:-:S02]  /*0050*/  IMAD R5, R0, UR4, R5 ;  /* 0x0000000400057c24 */ /* 0x001fc4000f8e0205 */
[----:B-1----:R-:W-:-:S03]  /*0060*/  IMAD R0, R0, UR5, RZ ;  /* 0x0000000500007c24 */ /* 0x002fc6000f8e02ff */
[----:B------:R-:W-:-:S13]  /*0070*/  ISETP.GT.AND P0, PT, R5, 0x270f, PT ;  /* 0x0000270f0500780c */ /* 0x000fda0003f04270 */
[----:B------:R-:W-:Y:S05]  /*0080*/  @P0 EXIT ;  /* 0x000000000000094d */ /* 0x000fea0003800000 */
[----:B------:R-:W0:Y:S01]  /*0090*/  I2F.U32.RP R8, R0 ;  /* 0x0000000000087306 */ /* 0x000e220000209000 */
[C---:B------:R-:W-:Y:S01]  /*00a0*/  IADD3 R4, PT, PT, R0.reuse, R5, RZ ;  /* 0x0000000500047210 */ /* 0x040fe20007ffe0ff */
[----:B------:R-:W-:Y:S01]  /*00b0*/  IMAD.MOV R9, RZ, RZ, -R0 ;  /* 0x000000ffff097224 */ /* 0x000fe200078e0a00 */
[----:B------:R-:W-:Y:S01]  /*00c0*/  ISETP.NE.U32.AND P2, PT, R0, RZ, PT ;  /* 0x000000ff0000720c */ /* 0x000fe20003f45070 */
[----:B------:R-:W1:Y:S01]  /*00d0*/  LDCU.64 UR4, c[0x0][0x358] ;  /* 0x00006b00ff0477ac */ /* 0x000e620008000a00 */
[C---:B------:R-:W-:Y:S01]  /*00e0*/  ISETP.GE.AND P0, PT, R4.reuse, 0x2710, PT ;  /* 0x000027100400780c */ /* 0x040fe20003f06270 */
[----:B------:R-:W-:Y:S01]  /*00f0*/  BSSY.RECONVERGENT B0, `(.L_x_0) ;  /* 0x0000025000007945 */ /* 0x000fe20003800200 */
[----:B------:R-:W-:Y:S02]  /*0100*/  VIMNMX R7, PT, PT, R4, 0x2710, !PT ;  /* 0x0000271004077848 */ /* 0x000fe40007fe0100 */
[----:B------:R-:W-:-:S04]  /*0110*/  SEL R6, RZ, 0x1, P0 ;  /* 0x00000001ff067807 */ /* 0x000fc80000000000 */
[----:B------:R-:W-:Y:S01]  /*0120*/  IADD3 R7, PT, PT, R7, -R4, -R6 ;  /* 0x8000000407077210 */ /* 0x000fe20007ffe806 */
[----:B0-----:R-:W0:Y:S02]  /*0130*/  MUFU.RCP R8, R8 ;  /* 0x0000000800087308 */ /* 0x001e240000001000 */
[----:B0-----:R-:W-:-:S06]  /*0140*/  VIADD R2, R8, 0xffffffe ;  /* 0x0ffffffe08027836 */ /* 0x001fcc0000000000 */
[----:B------:R0:W2:Y:S02]  /*0150*/  F2I.FTZ.U32.TRUNC.NTZ R3, R2 ;  /* 0x0000000200037305 */ /* 0x0000a4000021f000 */
[----:B0-----:R-:W-:Y:S02]  /*0160*/  IMAD.MOV.U32 R2, RZ, RZ, RZ ;  /* 0x000000ffff027224 */ /* 0x001fe400078e00ff */
[----:B--2---:R-:W-:-:S04]  /*0170*/  IMAD R9, R9, R3, RZ ;  /* 0x0000000309097224 */ /* 0x004fc800078e02ff */
[----:B------:R-:W-:-:S06]  /*0180*/  IMAD.HI.U32 R8, R3, R9, R2 ;  /* 0x0000000903087227 */ /* 0x000fcc00078e0002 */
[----:B------:R-:W-:-:S05]  /*0190*/  IMAD.HI.U32 R9, R8, R7, RZ ;  /* 0x0000000708097227 */ /* 0x000fca00078e00ff */
[----:B------:R-:W-:-:S05]  /*01a0*/  IADD3 R2, PT, PT, -R9, RZ, RZ ;  /* 0x000000ff09027210 */ /* 0x000fca0007ffe1ff */
[----:B------:R-:W-:Y:S02]  /*01b0*/  IMAD R7, R0, R2, R7 ;  /* 0x0000000200077224 */ /* 0x000fe400078e0207 */
[----:B------:R-:W0:Y:S03]  /*01c0*/  LDC.64 R2, c[0x0][0x380] ;  /* 0x0000e000ff027b82 */ /* 0x000e260000000a00 */
[----:B------:R-:W-:-:S13]  /*01d0*/  ISETP.GE.U32.AND P0, PT, R7, R0, PT ;  /* 0x000000000700720c */ /* 0x000fda0003f06070 */
[----:B------:R-:W-:Y:S01]  /*01e0*/  @P0 IMAD.IADD R7, R7, 0x1, -R0 ;  /* 0x0000000107070824 */ /* 0x000fe200078e0a00 */
[----:B------:R-:W-:-:S04]  /*01f0*/  @P0 IADD3 R9, PT, PT, R9, 0x1, RZ ;  /* 0x0000000109090810 */ /* 0x000fc80007ffe0ff */
[----:B------:R-:W-:-:S13]  /*0200*/  ISETP.GE.U32.AND P1, PT, R7, R0, PT ;  /* 0x000000000700720c */ /* 0x000fda0003f26070 */
[----:B------:R-:W-:Y:S01]  /*0210*/  @P1 VIADD R9, R9, 0x1 ;  /* 0x0000000109091836 */ /* 0x000fe20000000000 */
[----:B------:R-:W-:-:S04]  /*0220*/  @!P2 LOP3.LUT R9, RZ, R0, RZ, 0x33, !PT ;  /* 0x00000000ff09a212 */ /* 0x000fc800078e33ff */
[----:B------:R-:W-:-:S04]  /*0230*/  IADD3 R4, PT, PT, R6, R9, RZ ;  /* 0x0000000906047210 */ /* 0x000fc80007ffe0ff */
[C---:B------:R-:W-:Y:S02]  /*0240*/  LOP3.LUT R6, R4.reuse, 0x3, RZ, 0xc0, !PT ;  /* 0x0000000304067812 */ /* 0x040fe400078ec0ff */
[----:B------:R-:W-:Y:S02]  /*0250*/  ISETP.GE.U32.AND P1, PT, R4, 0x3, PT ;  /* 0x000000030400780c */ /* 0x000fe40003f26070 */
[----:B------:R-:W-:-:S13]  /*0260*/  ISETP.NE.AND P0, PT, R6, 0x3, PT ;  /* 0x000000030600780c */ /* 0x000fda0003f05270 */
[----:B01----:R-:W-:Y:S05]  /*0270*/  @!P0 BRA `(.L_x_1) ;  /* 0x0000000000308947 */ /* 0x003fea0003800000 */
[----:B------:R-:W0:Y:S01]  /*0280*/  LDC.64 R8, c[0x0][0x380] ;  /* 0x0000e000ff087b82 */ /* 0x000e220000000a00 */
[----:B------:R-:W-:-:S05]  /*0290*/  VIADD R4, R4, 0x1 ;  /* 0x0000000104047836 */ /* 0x000fca0000000000 */
[----:B------:R-:W-:-:S04]  /*02a0*/  LOP3.LUT R4, R4, 0x3, RZ, 0xc0, !PT ;  /* 0x0000000304047812 */ /* 0x000fc800078ec0ff */
[----:B------:R-:W-:-:S07]  /*02b0*/  IADD3 R4, PT, PT, -R4, RZ, RZ ;  /* 0x000000ff04047210 */ /* 0x000fce0007ffe1ff */
.L_x_2:
[----:B01----:R-:W-:-:S05]  /*02c0*/  IMAD.WIDE R6, R5, 0x4, R8 ;  /* 0x0000000405067825 */ /* 0x003fca00078e0208 */
[----:B------:R-:W2:Y:S01]  /*02d0*/  LDG.E R10, desc[UR4][R6.64] ;  /* 0x00000004060a7981 */ /* 0x000ea2000c1e1900 */
[----:B------:R-:W-:Y:S01]  /*02e0*/  IADD3 R4, PT, PT, R4, 0x1, RZ ;  /* 0x0000000104047810 */ /* 0x000fe20007ffe0ff */
[----:B------:R-:W-:-:S03]  /*02f0*/  IMAD.IADD R5, R0, 0x1, R5 ;  /* 0x0000000100057824 */ /* 0x000fc600078e0205 */
[----:B------:R-:W-:Y:S01]  /*0300*/  ISETP.NE.AND P0, PT, R4, RZ, PT ;  /* 0x000000ff0400720c */ /* 0x000fe20003f05270 */
[----:B--2---:R-:W-:-:S05]  /*0310*/  IMAD.SHL.U32 R11, R10, 0x2, RZ ;  /* 0x000000020a0b7824 */ /* 0x004fca00078e00ff */
[----:B------:R1:W-:Y:S07]  /*0320*/  STG.E desc[UR4][R6.64], R11 ;  /* 0x0000000b06007986 */ /* 0x0003ee000c101904 */
[----:B------:R-:W-:Y:S05]  /*0330*/  @P0 BRA `(.L_x_2) ;  /* 0xfffffffc00e00947 */ /* 0x000fea000383ffff */
.L_x_1:
[----:B------:R-:W-:Y:S05]  /*0340*/  BSYNC.RECONVERGENT B0 ;  /* 0x0000000000007941 */ /* 0x000fea0003800200 */
.L_x_0:
[----:B------:R-:W-:Y:S05]  /*0350*/  @!P1 EXIT ;  /* 0x000000000000994d */ /* 0x000fea0003800000 */
.L_x_3:
[----:B0-----:R-:W-:-:S05]  /*0360*/  IMAD.WIDE R12, R5, 0x4, R2 ;  /* 0x00000004050c7825 */ /* 0x001fca00078e0202 */
[----:B------:R-:W2:Y:S01]  /*0370*/  LDG.E R4, desc[UR4][R12.64] ;  /* 0x000000040c047981 */ /* 0x000ea2000c1e1900 */
[----:B-1----:R-:W-:Y:S01]  /*0380*/  IMAD.WIDE R6, R0, 0x4, R12 ;  /* 0x0000000400067825 */ /* 0x002fe200078e020c */
[----:B--2---:R-:W-:-:S05]  /*0390*/  SHF.L.U32 R15, R4, 0x1, RZ ;  /* 0x00000001040f7819 */ /* 0x004fca00000006ff */
[----:B------:R0:W-:Y:S04]  /*03a0*/  STG.E desc[UR4][R12.64], R15 ;  /* 0x0000000f0c007986 */ /* 0x0001e8000c101904 */
[----:B------:R-:W2:Y:S01]  /*03b0*/  LDG.E R4, desc[UR4][R6.64] ;  /* 0x0000000406047981 */ /* 0x000ea2000c1e1900 */
[----:B------:R-:W-:-:S04]  /*03c0*/  IMAD.WIDE R8, R0, 0x4, R6 ;  /* 0x0000000400087825 */ /* 0x000fc800078e0206 */
[----:B--2---:R-:W-:-:S05]  /*03d0*/  IMAD.SHL.U32 R17, R4, 0x2, RZ ;  /* 0x0000000204117824 */ /* 0x004fca00078e00ff */
[----:B------:R0:W-:Y:S04]  /*03e0*/  STG.E desc[UR4][R6.64], R17 ;  /* 0x0000001106007986 */ /* 0x0001e8000c101904 */
[----:B------:R-:W2:Y:S01]  /*03f0*/  LDG.E R4, desc[UR4][R8.64] ;  /* 0x0000000408047981 */ /* 0x000ea2000c1e1900 */
[----:B------:R-:W-:Y:S01]  /*0400*/  IMAD.WIDE R10, R0, 0x4, R8 ;  /* 0x00000004000a7825 */ /* 0x000fe200078e0208 */
[----:B--2---:R-:W-:-:S05]  /*0410*/  SHF.L.U32 R19, R4, 0x1, RZ ;  /* 0x0000000104137819 */ /* 0x004fca00000006ff */
[----:B------:R0:W-:Y:S04]  /*0420*/  STG.E desc[UR4][R8.64], R19 ;  /* 0x0000001308007986 */ /* 0x0001e8000c101904 */
[----:B------:R-:W2:Y:S01]  /*0430*/  LDG.E R4, desc[UR4][R10.64] ;  /* 0x000000040a047981 */ /* 0x000ea2000c1e1900 */
[----:B------:R-:W-:-:S04]  /*0440*/  LEA R5, R0, R5, 0x2 ;  /* 0x0000000500057211 */ /* 0x000fc800078e10ff */
[----:B------:R-:W-:Y:S01]  /*0450*/  ISETP.GE.AND P0, PT, R5, 0x2710, PT ;  /* 0x000027100500780c */ /* 0x000fe20003f06270 */
[----:B--2---:R-:W-:-:S05]  /*0460*/  IMAD.SHL.U32 R21, R4, 0x2, RZ ;  /* 0x0000000204157824 */ /* 0x004fca00078e00ff */
[----:B------:R0:W-:Y:S07]  /*0470*/  STG.E desc[UR4][R10.64], R21 ;  /* 0x000000150a007986 */ /* 0x0001ee000c101904 */
[----:B------:R-:W-:Y:S05]  /*0480*/  @!P0 BRA `(.L_x_3) ;  /* 0xfffffffc00b48947 */ /* 0x000fea000383ffff */
[----:B------:R-:W-:Y:S05]  /*0490*/  EXIT ;  /* 0x000000000000794d */ /* 0x000fea0003800000 */
.L_x_4:
[----:B------:R-:W-:-:S00]  /*04a0*/  BRA `(.L_x_4) ;  /* 0xfffffffc00fc7947 */ /* 0x000fc0000383ffff */
[----:B------:R-:W-:-:S00]  /*04b0*/  NOP ;  /* 0x0000000000007918 */ /* 0x000fc00000000000 */
        /* <DEDUP_REMOVED lines=12> */
.L_x_5:


//--------------------- .nv.shared.reserved.0     --------------------------
	.section	.nv.shared.reserved.0,"aw",@nobits
	.weak		__nv_reservedSMEM_offset_0_alias
	.size		__nv_reservedSMEM_offset_0_alias, 0, 64
	.other		__nv_reservedSMEM_offset_0_alias,@"STO_CUDA_RESERVED_SHARED STV_DEFAULT"
__nv_reservedSMEM_offset_0_alias:
	.zero		0
	.zero		64


//--------------------- .nv.constant0._Z14doubleElementsPii --------------------------
	.section	.nv.constant0._Z14doubleElementsPii,"a",@progbits
	.sectionflags	@""
	.align	4
.nv.constant0._Z14doubleElementsPii:
	.zero		908


//--------------------- SYMBOLS --------------------------

	.type		.nv.reservedSmem.offset0,@object
	.size		.nv.reservedSmem.offset0,0x4
